	.headerflags	@"EF_CUDA_TEXMODE_UNIFIED EF_CUDA_64BIT_ADDRESS EF_CUDA_ACCELERATORS EF_CUDA_SM90 EF_CUDA_VIRTUAL_SM(EF_CUDA_SM90)"
	.elftype	@"ET_EXEC"


//--------------------- .nv.info                  --------------------------
	.section	.nv.info,"",@"SHT_CUDA_INFO"
	.align	4


	//----- nvinfo : EIATTR_REGCOUNT
	.align		4
        /*0000*/ 	.byte	0x04, 0x2f
        /*0002*/ 	.short	(.L_1 - .L_0)
	.align		4
.L_0:
        /*0004*/ 	.word	index@(triton_poi_fused_cat_2)
        /*0008*/ 	.word	0x00000014


	//----- nvinfo : EIATTR_MIN_STACK_SIZE
	.align		4
.L_1:
        /*000c*/ 	.byte	0x04, 0x12
        /*000e*/ 	.short	(.L_3 - .L_2)
	.align		4
.L_2:
        /*0010*/ 	.word	index@(triton_poi_fused_cat_2)
        /*0014*/ 	.word	0x00000000


	//----- nvinfo : EIATTR_FRAME_SIZE
	.align		4
.L_3:
        /*0018*/ 	.byte	0x04, 0x11
        /*001a*/ 	.short	(.L_5 - .L_4)
	.align		4
.L_4:
        /*001c*/ 	.word	index@(triton_poi_fused_cat_2)
        /*0020*/ 	.word	0x00000000


	//----- nvinfo : EIATTR_MIN_STACK_SIZE
	.align		4
.L_5:
        /*0024*/ 	.byte	0x04, 0x12
        /*0026*/ 	.short	(.L_7 - .L_6)
	.align		4
.L_6:
        /*0028*/ 	.word	index@(triton_poi_fused_cat_2)
        /*002c*/ 	.word	0x00000000
.L_7:


//--------------------- .nv.info.triton_poi_fused_cat_2 --------------------------
	.section	.nv.info.triton_poi_fused_cat_2,"",@"SHT_CUDA_INFO"
	.sectionflags	@""
	.align	4


	//----- nvinfo : EIATTR_CUDA_API_VERSION
	.align		4
        /*0000*/ 	.byte	0x04, 0x37
        /*0002*/ 	.short	(.L_9 - .L_8)
.L_8:
        /*0004*/ 	.word	0x0000007c


	//----- nvinfo : EIATTR_KPARAM_INFO
	.align		4
.L_9:
        /*0008*/ 	.byte	0x04, 0x17
        /*000a*/ 	.short	(.L_11 - .L_10)
.L_10:
        /*000c*/ 	.word	0x00000000
        /*0010*/ 	.short	0x0005
        /*0012*/ 	.short	0x0028
        /*0014*/ 	.byte	0x00, 0xf0, 0x11, 0x00


	//----- nvinfo : EIATTR_KPARAM_INFO
	.align		4
.L_11:
        /*0018*/ 	.byte	0x04, 0x17
        /*001a*/ 	.short	(.L_13 - .L_12)
.L_12:
        /*001c*/ 	.word	0x00000000
        /*0020*/ 	.short	0x0004
        /*0022*/ 	.short	0x0020
        /*0024*/ 	.byte	0x00, 0xf4, 0x21, 0x00


	//----- nvinfo : EIATTR_KPARAM_INFO
	.align		4
.L_13:
        /*0028*/ 	.byte	0x04, 0x17
        /*002a*/ 	.short	(.L_15 - .L_14)
.L_14:
        /*002c*/ 	.word	0x00000000
        /*0030*/ 	.short	0x0003
        /*0032*/ 	.short	0x0018
        /*0034*/ 	.byte	0x00, 0xf4, 0x21, 0x00


	//----- nvinfo : EIATTR_KPARAM_INFO
	.align		4
.L_15:
        /*0038*/ 	.byte	0x04, 0x17
        /*003a*/ 	.short	(.L_17 - .L_16)
.L_16:
        /*003c*/ 	.word	0x00000000
        /*0040*/ 	.short	0x0002
        /*0042*/ 	.short	0x0010
        /*0044*/ 	.byte	0x00, 0xf4, 0x21, 0x00


	//----- nvinfo : EIATTR_KPARAM_INFO
	.align		4
.L_17:
        /*0048*/ 	.byte	0x04, 0x17
        /*004a*/ 	.short	(.L_19 - .L_18)
.L_18:
        /*004c*/ 	.word	0x00000000
        /*0050*/ 	.short	0x0001
        /*0052*/ 	.short	0x0008
        /*0054*/ 	.byte	0x00, 0xf4, 0x21, 0x00


	//----- nvinfo : EIATTR_KPARAM_INFO
	.align		4
.L_19:
        /*0058*/ 	.byte	0x04, 0x17
        /*005a*/ 	.short	(.L_21 - .L_20)
.L_20:
        /*005c*/ 	.word	0x00000000
        /*0060*/ 	.short	0x0000
        /*0062*/ 	.short	0x0000
        /*0064*/ 	.byte	0x00, 0xf4, 0x21, 0x00


	//----- nvinfo : EIATTR_SPARSE_MMA_MASK
	.align		4
.L_21:
        /*0068*/ 	.byte	0x03, 0x50
        /*006a*/ 	.short	0x0000


	//----- nvinfo : EIATTR_MAXREG_COUNT
	.align		4
        /*006c*/ 	.byte	0x03, 0x1b
        /*006e*/ 	.short	0x00ff


	//----- nvinfo : EIATTR_EXIT_INSTR_OFFSETS
	.align		4
        /*0070*/ 	.byte	0x04, 0x1c
        /*0072*/ 	.short	(.L_23 - .L_22)


	//   ....[0]....
.L_22:
        /*0074*/ 	.word	0x00000370


	//----- nvinfo : EIATTR_REQNTID
	.align		4
.L_23:
        /*0078*/ 	.byte	0x04, 0x10
        /*007a*/ 	.short	(.L_25 - .L_24)
.L_24:
        /*007c*/ 	.word	0x00000080
        /*0080*/ 	.word	0x00000001
        /*0084*/ 	.word	0x00000001


	//----- nvinfo : EIATTR_CBANK_PARAM_SIZE
	.align		4
.L_25:
        /*0088*/ 	.byte	0x03, 0x19
        /*008a*/ 	.short	0x002c


	//----- nvinfo : EIATTR_PARAM_CBANK
	.align		4
        /*008c*/ 	.byte	0x04, 0x0a
        /*008e*/ 	.short	(.L_27 - .L_26)
	.align		4
.L_26:
        /*0090*/ 	.word	index@(.nv.constant0.triton_poi_fused_cat_2)
        /*0094*/ 	.short	0x0210
        /*0096*/ 	.short	0x002c


	//----- nvinfo : EIATTR_SW_WAR
	.align		4
.L_27:
        /*0098*/ 	.byte	0x04, 0x36
        /*009a*/ 	.short	(.L_29 - .L_28)
.L_28:
        /*009c*/ 	.word	0x00000008
.L_29:


//--------------------- .nv.callgraph             --------------------------
	.section	.nv.callgraph,"",@"SHT_CUDA_CALLGRAPH"
	.align	4
	.sectionentsize	8
	.align		4
        /*0000*/ 	.word	0x00000000
	.align		4
        /*0004*/ 	.word	0xffffffff
	.align		4
        /*0008*/ 	.word	0x00000000
	.align		4
        /*000c*/ 	.word	0xfffffffe
	.align		4
        /*0010*/ 	.word	0x00000000
	.align		4
        /*0014*/ 	.word	0xfffffffd
	.align		4
        /*0018*/ 	.word	0x00000000
	.align		4
        /*001c*/ 	.word	0xfffffffc


//--------------------- .text.triton_poi_fused_cat_2 --------------------------
	.section	.text.triton_poi_fused_cat_2,"ax",@progbits
	.align	128
        .global         triton_poi_fused_cat_2
        .type           triton_poi_fused_cat_2,@function
        .size           triton_poi_fused_cat_2,(.L_x_1 - triton_poi_fused_cat_2)
        .other          triton_poi_fused_cat_2,@"STO_CUDA_ENTRY STV_DEFAULT"
triton_poi_fused_cat_2:
.text.triton_poi_fused_cat_2:
[----:B------:R-:W-:Y:S01]  /*0000*/  LDC R1, c[0x0][0x28] ;  /* 0x00000a00ff017b82 */ /* 0x000fe20000000800 */
[----:B------:R-:W1:Y:S01]  /*0010*/  S2R R0, SR_TID.X ;  /* 0x0000000000007919 */ /* 0x000e620000002100 */
[----:B------:R-:W-:Y:S01]  /*0020*/  ULDC.64 UR4, c[0x0][0x218] ;  /* 0x0000860000047ab9 */ /* 0x000fe20000000a00 */
[----:B------:R-:W-:Y:S01]  /*0030*/  PRMT R14, RZ, 0x7610, R14 ;  /* 0x00007610ff0e7816 */ /* 0x000fe2000000000e */
[----:B------:R-:W2:Y:S01]  /*0040*/  S2R R3, SR_CTAID.X ;  /* 0x0000000000037919 */ /* 0x000ea20000002500 */
[----:B-1----:R-:W-:Y:S02]  /*0050*/  LOP3.LUT R0, R0, 0x7f, RZ, 0xc0, !PT ;  /* 0x0000007f00007812 */ /* 0x002fe400078ec0ff */
[----:B--2---:R-:W-:-:S03]  /*0060*/  SHF.R.S32.HI R2, RZ, 0x18, R3 ;  /* 0x00000018ff027819 */ /* 0x004fc60000011403 */
[----:B------:R-:W-:Y:S01]  /*0070*/  IMAD R0, R3, 0x80, R0 ;  /* 0x0000008003007824 */ /* 0x000fe200078e0200 */
[----:B------:R-:W-:-:S04]  /*0080*/  SGXT R3, R2, 0x1 ;  /* 0x000000010203781a */ /* 0x000fc80000000200 */
[----:B------:R-:W-:Y:S02]  /*0090*/  SHF.R.S32.HI R5, RZ, 0x1f, R0 ;  /* 0x0000001fff057819 */ /* 0x000fe40000011400 */
[-C--:B------:R-:W-:Y:S02]  /*00a0*/  LEA.HI R3, R3, R0.reuse, RZ, 0x4 ;  /* 0x0000000003037211 */ /* 0x080fe400078f20ff */
[----:B------:R-:W-:Y:S02]  /*00b0*/  LEA.HI R10, R5, R0, RZ, 0xb ;  /* 0x00000000050a7211 */ /* 0x000fe400078f58ff */
[--C-:B------:R-:W-:Y:S01]  /*00c0*/  SHF.R.S32.HI R2, RZ, 0x4, R3.reuse ;  /* 0x00000004ff027819 */ /* 0x100fe20000011403 */
[----:B------:R-:W1:Y:S01]  /*00d0*/  LDC.64 R4, c[0x0][0x220] ;  /* 0x00008800ff047b82 */ /* 0x000e620000000a00 */
[----:B------:R-:W-:Y:S02]  /*00e0*/  SHF.R.S32.HI R7, RZ, 0x1f, R3 ;  /* 0x0000001fff077819 */ /* 0x000fe40000011403 */
[----:B------:R-:W-:-:S02]  /*00f0*/  LOP3.LUT R3, R3, 0xfffffff0, RZ, 0xc0, !PT ;  /* 0xfffffff003037812 */ /* 0x000fc400078ec0ff */
[----:B------:R-:W-:Y:S02]  /*0100*/  LEA.HI R7, R7, R2, RZ, 0x7 ;  /* 0x0000000207077211 */ /* 0x000fe400078f38ff */
[----:B------:R-:W-:Y:S01]  /*0110*/  SHF.R.S32.HI R11, RZ, 0xb, R10 ;  /* 0x0000000bff0b7819 */ /* 0x000fe2000001140a */
[----:B------:R-:W-:Y:S01]  /*0120*/  IMAD.IADD R8, R0, 0x1, -R3 ;  /* 0x0000000100087824 */ /* 0x000fe200078e0a03 */
[----:B------:R-:W-:-:S03]  /*0130*/  LOP3.LUT R7, R7, 0xffffff80, RZ, 0xc0, !PT ;  /* 0xffffff8007077812 */ /* 0x000fc600078ec0ff */
[----:B------:R-:W-:Y:S02]  /*0140*/  IMAD R8, R11, 0x400, R8 ;  /* 0x000004000b087824 */ /* 0x000fe400078e0208 */
[----:B------:R-:W-:Y:S02]  /*0150*/  IMAD.IADD R12, R2, 0x1, -R7 ;  /* 0x00000001020c7824 */ /* 0x000fe400078e0a07 */
[----:B------:R-:W2:Y:S02]  /*0160*/  LDC.64 R6, c[0x0][0x228] ;  /* 0x00008a00ff067b82 */ /* 0x000ea40000000a00 */
[C---:B------:R-:W-:Y:S01]  /*0170*/  VIADD R15, R12.reuse, 0xffffffc0 ;  /* 0xffffffc00c0f7836 */ /* 0x040fe20000000000 */
[----:B------:R-:W-:-:S03]  /*0180*/  ISETP.GT.AND P0, PT, R12, 0x3f, PT ;  /* 0x0000003f0c00780c */ /* 0x000fc60003f04270 */
[----:B------:R-:W-:Y:S02]  /*0190*/  IMAD R17, R15, 0x10, R8 ;  /* 0x000000100f117824 */ /* 0x000fe400078e0208 */
[----:B------:R-:W3:Y:S03]  /*01a0*/  LDC.64 R2, c[0x0][0x210] ;  /* 0x00008400ff027b82 */ /* 0x000ee60000000a00 */
[----:B------:R-:W-:Y:S02]  /*01b0*/  IADD3 R8, P1, R17, UR4, RZ ;  /* 0x0000000411087c10 */ /* 0x000fe4000ff3e0ff */
[----:B------:R-:W-:Y:S02]  /*01c0*/  LOP3.LUT R13, R10, 0xfffff800, RZ, 0xc0, !PT ;  /* 0xfffff8000a0d7812 */ /* 0x000fe400078ec0ff */
[----:B------:R-:W-:Y:S01]  /*01d0*/  LEA.HI.X.SX32 R9, R17, UR5, 0x1, P1 ;  /* 0x0000000511097c11 */ /* 0x000fe200088f0eff */
[----:B------:R-:W-:-:S02]  /*01e0*/  ULDC.64 UR4, c[0x0][0x208] ;  /* 0x0000820000047ab9 */ /* 0x000fc40000000a00 */
[----:B------:R-:W-:Y:S02]  /*01f0*/  IMAD.IADD R10, R0, 0x1, -R13 ;  /* 0x00000001000a7824 */ /* 0x000fe400078e0a0d */
[----:B------:R4:W5:Y:S01]  /*0200*/  @P0 LDG.E.U8 R14, desc[UR4][R8.64] ;  /* 0x00000004080e0981 */ /* 0x000962000c1e1100 */
[----:B------:R-:W-:Y:S01]  /*0210*/  IMAD.MOV.U32 R13, RZ, RZ, RZ ;  /* 0x000000ffff0d7224 */ /* 0x000fe200078e00ff */
[----:B------:R-:W-:Y:S01]  /*0220*/  ISETP.GE.AND P1, PT, R12, 0x40, PT ;  /* 0x000000400c00780c */ /* 0x000fe20003f26270 */
[----:B-1----:R-:W-:-:S04]  /*0230*/  IMAD.WIDE R4, R17, 0x4, R4 ;  /* 0x0000000411047825 */ /* 0x002fc800078e0204 */
[----:B--2---:R-:W-:Y:S01]  /*0240*/  IMAD.WIDE R6, R15, 0x4, R6 ;  /* 0x000000040f067825 */ /* 0x004fe200078e0206 */
[----:B------:R1:W2:Y:S01]  /*0250*/  @P0 LDG.E R13, desc[UR4][R4.64] ;  /* 0x00000004040d0981 */ /* 0x0002a2000c1e1900 */
[----:B----4-:R-:W1:Y:S02]  /*0260*/  LDC.64 R8, c[0x0][0x230] ;  /* 0x00008c00ff087b82 */ /* 0x010e640000000a00 */
[----:B------:R-:W-:Y:S02]  /*0270*/  IMAD.MOV.U32 R15, RZ, RZ, RZ ;  /* 0x000000ffff0f7224 */ /* 0x000fe400078e00ff */
[----:B------:R-:W-:-:S04]  /*0280*/  IMAD R11, R11, 0x400, R10 ;  /* 0x000004000b0b7824 */ /* 0x000fc800078e020a */
[----:B------:R-:W4:Y:S01]  /*0290*/  @P0 LDG.E.EL R15, desc[UR4][R6.64] ;  /* 0x00000004060f0981 */ /* 0x000f22000c2e1900 */
[----:B------:R-:W-:Y:S02]  /*02a0*/  IMAD.MOV.U32 R10, RZ, RZ, RZ ;  /* 0x000000ffff0a7224 */ /* 0x000fe400078e00ff */
[----:B---3--:R-:W-:-:S05]  /*02b0*/  IMAD.WIDE R2, R11, 0x4, R2 ;  /* 0x000000040b027825 */ /* 0x008fca00078e0202 */
[----:B------:R-:W3:Y:S01]  /*02c0*/  @!P1 LDG.E R10, desc[UR4][R2.64] ;  /* 0x00000004020a9981 */ /* 0x000ee2000c1e1900 */
[----:B-1----:R-:W-:Y:S01]  /*02d0*/  IMAD.WIDE R4, R0, 0x4, R8 ;  /* 0x0000000400047825 */ /* 0x002fe200078e0208 */
[----:B-----5:R-:W-:-:S04]  /*02e0*/  SEL R14, R14, RZ, P0 ;  /* 0x000000ff0e0e7207 */ /* 0x020fc80000000000 */
[----:B------:R-:W-:Y:S02]  /*02f0*/  LOP3.LUT P2, RZ, R14, 0xff, RZ, 0xc0, !PT ;  /* 0x000000ff0eff7812 */ /* 0x000fe4000784c0ff */
[----:B--2---:R-:W-:Y:S02]  /*0300*/  SEL R12, R13, RZ, P0 ;  /* 0x000000ff0d0c7207 */ /* 0x004fe40000000000 */
[----:B----4-:R-:W-:-:S05]  /*0310*/  SEL R15, R15, RZ, P0 ;  /* 0x000000ff0f0f7207 */ /* 0x010fca0000000000 */
[----:B------:R-:W-:Y:S01]  /*0320*/  FADD R15, R12, R15 ;  /* 0x0000000f0c0f7221 */ /* 0x000fe20000000000 */
[----:B---3--:R-:W-:-:S03]  /*0330*/  SEL R10, R10, RZ, !P1 ;  /* 0x000000ff0a0a7207 */ /* 0x008fc60004800000 */
[----:B------:R-:W-:-:S05]  /*0340*/  @!P2 FMUL R15, R15, 0.0099999997764825820923 ;  /* 0x3c23d70a0f0fa820 */ /* 0x000fca0000400000 */
[----:B------:R-:W-:-:S05]  /*0350*/  SEL R15, R10, R15, !P1 ;  /* 0x0000000f0a0f7207 */ /* 0x000fca0004800000 */
[----:B------:R-:W-:Y:S01]  /*0360*/  STG.E desc[UR4][R4.64], R15 ;  /* 0x0000000f04007986 */ /* 0x000fe2000c101904 */
[----:B------:R-:W-:Y:S05]  /*0370*/  EXIT ;  /* 0x000000000000794d */ /* 0x000fea0003800000 */
.L_x_0:
[----:B------:R-:W-:-:S00]  /*0380*/  BRA `(.L_x_0) ;  /* 0xfffffffc00fc7947 */ /* 0x000fc0000383ffff */
[----:B------:R-:W-:-:S00]  /*0390*/  NOP ;  /* 0x0000000000007918 */ /* 0x000fc00000000000 */
        /* <DEDUP_REMOVED lines=14> */
.L_x_1:


//--------------------- .nv.constant0.triton_poi_fused_cat_2 --------------------------
	.section	.nv.constant0.triton_poi_fused_cat_2,"a",@progbits
	.sectionflags	@""
	.align	4
.nv.constant0.triton_poi_fused_cat_2:
	.zero		572
